//
// Generated by NVIDIA NVVM Compiler
//
// Compiler Build ID: CL-36424714
// Cuda compilation tools, release 13.0, V13.0.88
// Based on NVVM 20.0.0
//

.version 9.0
.target sm_100
.address_size 64

	// .globl	_Z14printBlockIdxXv
.extern .func  (.param .b32 func_retval0) vprintf
(
	.param .b64 vprintf_param_0,
	.param .b64 vprintf_param_1
)
;
.global .align 1 .b8 $str[16] = {66, 108, 111, 99, 107, 73, 100, 120, 46, 120, 58, 32, 37, 100, 10};

.visible .entry _Z14printBlockIdxXv()
{
	.local .align 8 .b8 	__local_depot0[8];
	.reg .b64 	%SP;
	.reg .b64 	%SPL;
	.reg .b32 	%r<4>;
	.reg .b64 	%rd<5>;

	mov.u64 	%SPL, __local_depot0;
	cvta.local.u64 	%SP, %SPL;
	add.u64 	%rd1, %SP, 0;
	add.u64 	%rd2, %SPL, 0;
	mov.u32 	%r1, %ctaid.x;
	st.local.u32 	[%rd2], %r1;
	mov.u64 	%rd3, $str;
	cvta.global.u64 	%rd4, %rd3;
	{ // callseq 0, 0
	.param .b64 param0;
	st.param.b64 	[param0], %rd4;
	.param .b64 param1;
	st.param.b64 	[param1], %rd1;
	.param .b32 retval0;
	call.uni (retval0), 
	vprintf, 
	(
	param0, 
	param1
	);
	ld.param.b32 	%r2, [retval0];
	} // callseq 0
	ret;

}


// ===== COMPILED SASS (sm_100) =====

	.target	sm_100

	.elftype	@"ET_EXEC"


//--------------------- .note.nv.tkinfo           --------------------------
	.section	.note.nv.tkinfo,"",@"SHT_NOTE"
	.sectionflags	@"SHF_NOTE_NV_TKINFO"
	.tkinfo
        /*0018*/ 	.word	0x00000002
        /*0030*/ 	.string	""
        /*0030*/ 	.string	"ptxas"
        /*0030*/ 	.string	"Cuda compilation tools, release 13.0, V13.0.88"
        /*0030*/ 	.string	"Build cuda_13.0.r13.0/compiler.36424714_0"
        /*0030*/ 	.string	"-arch sm_100 -m 64 "



//--------------------- .note.nv.cuinfo           --------------------------
	.section	.note.nv.cuinfo,"",@"SHT_NOTE"
	.sectionflags	@"SHF_NOTE_NV_CUINFO"
        /*0018*/ 	.short	0x0002
        /*001a*/ 	.short	0x0064
        /*001c*/ 	.short	0x0082
	.zero		2


//--------------------- .nv.info                  --------------------------
	.section	.nv.info,"",@"SHT_CUDA_INFO"
	.align	4


	//----- nvinfo : EIATTR_REGCOUNT
	.align		4
        /*0000*/ 	.byte	0x04, 0x2f
        /*0002*/ 	.short	(.L_2 - .L_1)
	.align		4
.L_1:
        /*0004*/ 	.word	index@(_Z14printBlockIdxXv)
        /*0008*/ 	.word	0x00000018


	//----- nvinfo : EIATTR_FRAME_SIZE
	.align		4
.L_2:
        /*000c*/ 	.byte	0x04, 0x11
        /*000e*/ 	.short	(.L_4 - .L_3)
	.align		4
.L_3:
        /*0010*/ 	.word	index@(_Z14printBlockIdxXv)
        /*0014*/ 	.word	0x00000008


	//----- nvinfo : EIATTR_MIN_STACK_SIZE
	.align		4
.L_4:
        /*0018*/ 	.byte	0x04, 0x12
        /*001a*/ 	.short	(.L_6 - .L_5)
	.align		4
.L_5:
        /*001c*/ 	.word	index@(_Z14printBlockIdxXv)
        /*0020*/ 	.word	0x00000008
.L_6:


//--------------------- .nv.compat                --------------------------
	.section	.nv.compat,"",@"SHT_CUDA_COMPAT_INFO"
	.align	4
        /*0000*/ 	.byte	0x02, 0x09, 0x00, 0x00, 0x02, 0x02, 0x01, 0x00, 0x02, 0x05, 0x05, 0x00, 0x03, 0x07, 0x01, 0x01
        /*0010*/ 	.byte	0x02, 0x03, 0x00, 0x00, 0x02, 0x06, 0x01, 0x00, 0x04, 0x0b, 0x08, 0x00, 0x09, 0x00, 0x00, 0x00
        /*0020*/ 	.byte	0x00, 0x00, 0x00, 0x00


//--------------------- .nv.info._Z14printBlockIdxXv --------------------------
	.section	.nv.info._Z14printBlockIdxXv,"",@"SHT_CUDA_INFO"
	.sectionflags	@""
	.align	4


	//----- nvinfo : EIATTR_CUDA_API_VERSION
	.align		4
        /*0000*/ 	.byte	0x04, 0x37
        /*0002*/ 	.short	(.L_8 - .L_7)
.L_7:
        /*0004*/ 	.word	0x00000082


	//----- nvinfo : EIATTR_SPARSE_MMA_MASK
	.align		4
.L_8:
        /*0008*/ 	.byte	0x03, 0x50
        /*000a*/ 	.short	0x0000


	//----- nvinfo : EIATTR_MAXREG_COUNT
	.align		4
        /*000c*/ 	.byte	0x03, 0x1b
        /*000e*/ 	.short	0x00ff


	//----- nvinfo : EIATTR_EXTERNS
	.align		4
        /*0010*/ 	.byte	0x04, 0x0f
        /*0012*/ 	.short	(.L_10 - .L_9)


	//   ....[0]....
	.align		4
.L_9:
        /*0014*/ 	.word	index@(vprintf)


	//----- nvinfo : EIATTR_MERCURY_ISA_VERSION
	.align		4
.L_10:
        /*0018*/ 	.byte	0x03, 0x5f
        /*001a*/ 	.short	0x0101


	//----- nvinfo : EIATTR_VRC_CTA_INIT_COUNT
	.align		4
        /*001c*/ 	.byte	0x02, 0x4a
	.zero		1
	.zero		1


	//----- nvinfo : EIATTR_SYSCALL_OFFSETS
	.align		4
        /*0020*/ 	.byte	0x04, 0x46
        /*0022*/ 	.short	(.L_12 - .L_11)


	//   ....[0]....
.L_11:
        /*0024*/ 	.word	0x000000e0


	//----- nvinfo : EIATTR_EXIT_INSTR_OFFSETS
	.align		4
.L_12:
        /*0028*/ 	.byte	0x04, 0x1c
        /*002a*/ 	.short	(.L_14 - .L_13)


	//   ....[0]....
.L_13:
        /*002c*/ 	.word	0x000000f0


	//----- nvinfo : EIATTR_SW_WAR
	.align		4
.L_14:
        /*0030*/ 	.byte	0x04, 0x36
        /*0032*/ 	.short	(.L_16 - .L_15)
.L_15:
        /*0034*/ 	.word	0x00000008
.L_16:


//--------------------- .nv.callgraph             --------------------------
	.section	.nv.callgraph,"",@"SHT_CUDA_CALLGRAPH"
	.align	4
	.sectionentsize	8
	.align		4
        /*0000*/ 	.word	0x00000000
	.align		4
        /*0004*/ 	.word	0xffffffff
	.align		4
        /*0008*/ 	.word	index@(_Z14printBlockIdxXv)
	.align		4
        /*000c*/ 	.word	index@(vprintf)
	.align		4
        /*0010*/ 	.word	0x00000000
	.align		4
        /*0014*/ 	.word	0xfffffffe
	.align		4
        /*0018*/ 	.word	0x00000000
	.align		4
        /*001c*/ 	.word	0xfffffffd
	.align		4
        /*0020*/ 	.word	0x00000000
	.align		4
        /*0024*/ 	.word	0xfffffffc


//--------------------- .nv.constant4             --------------------------
	.section	.nv.constant4,"a",@progbits
	.align	8
	.align		8
.nv.constant4:
        /*0000*/ 	.dword	vprintf
	.align		8
        /*0008*/ 	.dword	$str


//--------------------- .text._Z14printBlockIdxXv --------------------------
	.section	.text._Z14printBlockIdxXv,"ax",@progbits
	.align	128
        .global         _Z14printBlockIdxXv
        .type           _Z14printBlockIdxXv,@function
        .size           _Z14printBlockIdxXv,(.L_x_2 - _Z14printBlockIdxXv)
        .other          _Z14printBlockIdxXv,@"STO_CUDA_ENTRY STV_DEFAULT"
_Z14printBlockIdxXv:
.text._Z14printBlockIdxXv:
[----:B------:R-:W0:Y:S01]  /*0000*/  LDC R1, c[0x0][0x37c] ;  /* 0x0000df00ff017b82 */ /* 0x000e220000000800 */
[----:B------:R-:W1:Y:S01]  /*0010*/  S2R R8, SR_CTAID.X ;  /* 0x0000000000087919 */ /* 0x000e620000002500 */
[----:B0-----:R-:W-:Y:S01]  /*0020*/  VIADD R1, R1, 0xfffffff8 ;  /* 0xfffffff801017836 */ /* 0x001fe20000000000 */
[----:B------:R-:W-:Y:S01]  /*0030*/  MOV R0, 0x0 ;  /* 0x0000000000007802 */ /* 0x000fe20000000f00 */
[----:B------:R-:W0:Y:S04]  /*0040*/  LDCU UR4, c[0x0][0x2f8] ;  /* 0x00005f00ff0477ac */ /* 0x000e280008000800 */
[----:B------:R2:W3:Y:S01]  /*0050*/  LDC.64 R2, c[0x4][R0] ;  /* 0x0100000000027b82 */ /* 0x0004e20000000a00 */
[----:B------:R-:W4:Y:S01]  /*0060*/  LDCU.64 UR6, c[0x4][0x8] ;  /* 0x01000100ff0677ac */ /* 0x000f220008000a00 */
[----:B------:R-:W5:Y:S01]  /*0070*/  LDCU UR5, c[0x0][0x2fc] ;  /* 0x00005f80ff0577ac */ /* 0x000f620008000800 */
[----:B0-----:R-:W-:Y:S01]  /*0080*/  IADD3 R6, P0, PT, R1, UR4, RZ ;  /* 0x0000000401067c10 */ /* 0x001fe2000ff1e0ff */
[----:B----4-:R-:W-:Y:S01]  /*0090*/  IMAD.U32 R4, RZ, RZ, UR6 ;  /* 0x00000006ff047e24 */ /* 0x010fe2000f8e00ff */
[----:B------:R-:W-:-:S03]  /*00a0*/  MOV R5, UR7 ;  /* 0x0000000700057c02 */ /* 0x000fc60008000f00 */
[----:B-----5:R-:W-:Y:S01]  /*00b0*/  IMAD.X R7, RZ, RZ, UR5, P0 ;  /* 0x00000005ff077e24 */ /* 0x020fe200080e06ff */
[----:B-1----:R2:W-:Y:S07]  /*00c0*/  STL [R1], R8 ;  /* 0x0000000801007387 */ /* 0x0025ee0000100800 */
[----:B------:R-:W-:-:S07]  /*00d0*/  LEPC R20, `(.L_x_0) ;  /* 0x000000001014794e */ /* 0x000fce0000000000 */
[----:B--23--:R-:W-:Y:S05]  /*00e0*/  CALL.ABS.NOINC R2 ;  /* 0x0000000002007343 */ /* 0x00cfea0003c00000 */
.L_x_0:
[----:B------:R-:W-:Y:S05]  /*00f0*/  EXIT ;  /* 0x000000000000794d */ /* 0x000fea0003800000 */
.L_x_1:
[----:B------:R-:W-:-:S00]  /*0100*/  BRA `(.L_x_1) ;  /* 0xfffffffc00fc7947 */ /* 0x000fc0000383ffff */
[----:B------:R-:W-:-:S00]  /*0110*/  NOP ;  /* 0x0000000000007918 */ /* 0x000fc00000000000 */
        /* <DEDUP_REMOVED lines=14> */
.L_x_2:


//--------------------- .nv.global.init           --------------------------
	.section	.nv.global.init,"aw",@progbits
.nv.global.init:
	.type		$str,@object
	.size		$str,(.L_0 - $str)
$str:
        /*0000*/ 	.byte	0x42, 0x6c, 0x6f, 0x63, 0x6b, 0x49, 0x64, 0x78, 0x2e, 0x78, 0x3a, 0x20, 0x25, 0x64, 0x0a, 0x00
.L_0:


//--------------------- .nv.shared.reserved.0     --------------------------
	.section	.nv.shared.reserved.0,"aw",@nobits
	.weak		__nv_reservedSMEM_offset_0_alias
	.size		__nv_reservedSMEM_offset_0_alias, 0, 64
	.other		__nv_reservedSMEM_offset_0_alias,@"STO_CUDA_RESERVED_SHARED STV_DEFAULT"
__nv_reservedSMEM_offset_0_alias:
	.zero		0
	.zero		64


//--------------------- .nv.constant0._Z14printBlockIdxXv --------------------------
	.section	.nv.constant0._Z14printBlockIdxXv,"a",@progbits
	.sectionflags	@""
	.align	4
.nv.constant0._Z14printBlockIdxXv:
	.zero		896


//--------------------- SYMBOLS --------------------------

	.type		.nv.reservedSmem.offset0,@object
	.size		.nv.reservedSmem.offset0,0x4
	.type		vprintf,@function
